//
// Generated by NVIDIA NVVM Compiler
//
// Compiler Build ID: CL-36424714
// Cuda compilation tools, release 13.0, V13.0.88
// Based on NVVM 20.0.0
//

.version 9.0
.target sm_100
.address_size 64

	// .globl	_Z13vecSineKernelPfS_i
.global .align 4 .b8 __cudart_i2opi_f[24] = {65, 144, 67, 60, 153, 149, 98, 219, 192, 221, 52, 245, 209, 87, 39, 252, 41, 21, 68, 78, 110, 131, 249, 162};

.visible .entry _Z13vecSineKernelPfS_i(
	.param .u64 .ptr .align 1 _Z13vecSineKernelPfS_i_param_0,
	.param .u64 .ptr .align 1 _Z13vecSineKernelPfS_i_param_1,
	.param .u32 _Z13vecSineKernelPfS_i_param_2
)
{
	.local .align 4 .b8 	__local_depot0[28];
	.reg .b64 	%SP;
	.reg .b64 	%SPL;
	.reg .pred 	%p<10>;
	.reg .b32 	%r<44>;
	.reg .b32 	%f<28>;
	.reg .b64 	%rd<31>;
	.reg .b64 	%fd<3>;

	mov.u64 	%SPL, __local_depot0;
	ld.param.u64 	%rd10, [_Z13vecSineKernelPfS_i_param_0];
	ld.param.u64 	%rd11, [_Z13vecSineKernelPfS_i_param_1];
	ld.param.s32 	%rd12, [_Z13vecSineKernelPfS_i_param_2];
	add.u64 	%rd1, %SPL, 0;
	mov.u32 	%r15, %tid.x;
	mov.u32 	%r16, %ntid.x;
	mov.u32 	%r17, %ctaid.x;
	mad.lo.s32 	%r18, %r16, %r17, %r15;
	cvt.u64.u32 	%rd2, %r18;
	setp.ge.u64 	%p1, %rd2, %rd12;
	@%p1 bra 	$L__BB0_10;
	cvta.to.global.u64 	%rd14, %rd10;
	shl.b64 	%rd15, %rd2, 2;
	add.s64 	%rd16, %rd14, %rd15;
	ld.global.f32 	%f1, [%rd16];
	mul.f32 	%f7, %f1, 0f3F22F983;
	cvt.rni.s32.f32 	%r43, %f7;
	cvt.rn.f32.s32 	%f8, %r43;
	fma.rn.f32 	%f9, %f8, 0fBFC90FDA, %f1;
	fma.rn.f32 	%f10, %f8, 0fB3A22168, %f9;
	fma.rn.f32 	%f27, %f8, 0fA7C234C5, %f10;
	abs.f32 	%f3, %f1;
	setp.ltu.f32 	%p2, %f3, 0f47CE4780;
	@%p2 bra 	$L__BB0_9;
	setp.neu.f32 	%p3, %f3, 0f7F800000;
	@%p3 bra 	$L__BB0_4;
	mov.f32 	%f13, 0f00000000;
	mul.rn.f32 	%f27, %f1, %f13;
	mov.b32 	%r43, 0;
	bra.uni 	$L__BB0_9;
$L__BB0_4:
	mov.b32 	%r2, %f1;
	shl.b32 	%r20, %r2, 8;
	or.b32  	%r3, %r20, -2147483648;
	mov.b64 	%rd30, 0;
	mov.b32 	%r40, 0;
	mov.u64 	%rd28, __cudart_i2opi_f;
	mov.u64 	%rd29, %rd1;
$L__BB0_5:
	.pragma "nounroll";
	ld.global.nc.u32 	%r21, [%rd28];
	mad.wide.u32 	%rd19, %r21, %r3, %rd30;
	shr.u64 	%rd30, %rd19, 32;
	st.local.u32 	[%rd29], %rd19;
	add.s32 	%r40, %r40, 1;
	add.s64 	%rd29, %rd29, 4;
	add.s64 	%rd28, %rd28, 4;
	setp.ne.s32 	%p4, %r40, 6;
	@%p4 bra 	$L__BB0_5;
	shr.u32 	%r22, %r2, 23;
	st.local.u32 	[%rd1+24], %rd30;
	and.b32  	%r6, %r22, 31;
	and.b32  	%r23, %r22, 224;
	add.s32 	%r24, %r23, -128;
	shr.u32 	%r25, %r24, 5;
	mul.wide.u32 	%rd20, %r25, 4;
	sub.s64 	%rd9, %rd1, %rd20;
	ld.local.u32 	%r41, [%rd9+24];
	ld.local.u32 	%r42, [%rd9+20];
	setp.eq.s32 	%p5, %r6, 0;
	@%p5 bra 	$L__BB0_8;
	shf.l.wrap.b32 	%r41, %r42, %r41, %r6;
	ld.local.u32 	%r26, [%rd9+16];
	shf.l.wrap.b32 	%r42, %r26, %r42, %r6;
$L__BB0_8:
	shr.u32 	%r27, %r41, 30;
	shf.l.wrap.b32 	%r28, %r42, %r41, 2;
	shl.b32 	%r29, %r42, 2;
	shr.u32 	%r30, %r28, 31;
	add.s32 	%r31, %r30, %r27;
	neg.s32 	%r32, %r31;
	setp.lt.s32 	%p6, %r2, 0;
	selp.b32 	%r43, %r32, %r31, %p6;
	xor.b32  	%r33, %r28, %r2;
	shr.s32 	%r34, %r28, 31;
	xor.b32  	%r35, %r34, %r28;
	xor.b32  	%r36, %r34, %r29;
	cvt.u64.u32 	%rd21, %r35;
	shl.b64 	%rd22, %rd21, 32;
	cvt.u64.u32 	%rd23, %r36;
	or.b64  	%rd24, %rd22, %rd23;
	cvt.rn.f64.s64 	%fd1, %rd24;
	mul.f64 	%fd2, %fd1, 0d3BF921FB54442D19;
	cvt.rn.f32.f64 	%f11, %fd2;
	neg.f32 	%f12, %f11;
	setp.lt.s32 	%p7, %r33, 0;
	selp.f32 	%f27, %f12, %f11, %p7;
$L__BB0_9:
	mul.rn.f32 	%f14, %f27, %f27;
	and.b32  	%r38, %r43, 1;
	setp.eq.b32 	%p8, %r38, 1;
	selp.f32 	%f15, 0f3F800000, %f27, %p8;
	fma.rn.f32 	%f16, %f14, %f15, 0f00000000;
	fma.rn.f32 	%f17, %f14, 0f37CBAC00, 0fBAB607ED;
	selp.f32 	%f18, %f17, 0fB94D4153, %p8;
	selp.f32 	%f19, 0f3D2AAABB, 0f3C0885E4, %p8;
	fma.rn.f32 	%f20, %f18, %f14, %f19;
	selp.f32 	%f21, 0fBEFFFFFF, 0fBE2AAAA8, %p8;
	fma.rn.f32 	%f22, %f20, %f14, %f21;
	fma.rn.f32 	%f23, %f22, %f16, %f15;
	and.b32  	%r39, %r43, 2;
	setp.eq.s32 	%p9, %r39, 0;
	mov.f32 	%f24, 0f00000000;
	sub.f32 	%f25, %f24, %f23;
	selp.f32 	%f26, %f23, %f25, %p9;
	cvta.to.global.u64 	%rd25, %rd11;
	add.s64 	%rd27, %rd25, %rd15;
	st.global.f32 	[%rd27], %f26;
$L__BB0_10:
	ret;

}


// ===== COMPILED SASS (sm_100) =====

	.target	sm_100

	.elftype	@"ET_EXEC"


//--------------------- .note.nv.tkinfo           --------------------------
	.section	.note.nv.tkinfo,"",@"SHT_NOTE"
	.sectionflags	@"SHF_NOTE_NV_TKINFO"
	.tkinfo
        /*0018*/ 	.word	0x00000002
        /*0030*/ 	.string	""
        /*0030*/ 	.string	"ptxas"
        /*0030*/ 	.string	"Cuda compilation tools, release 13.0, V13.0.88"
        /*0030*/ 	.string	"Build cuda_13.0.r13.0/compiler.36424714_0"
        /*0030*/ 	.string	"-arch sm_100 -m 64 "



//--------------------- .note.nv.cuinfo           --------------------------
	.section	.note.nv.cuinfo,"",@"SHT_NOTE"
	.sectionflags	@"SHF_NOTE_NV_CUINFO"
        /*0018*/ 	.short	0x0002
        /*001a*/ 	.short	0x0064
        /*001c*/ 	.short	0x0082
	.zero		2


//--------------------- .nv.info                  --------------------------
	.section	.nv.info,"",@"SHT_CUDA_INFO"
	.align	4


	//----- nvinfo : EIATTR_REGCOUNT
	.align		4
        /*0000*/ 	.byte	0x04, 0x2f
        /*0002*/ 	.short	(.L_2 - .L_1)
	.align		4
.L_1:
        /*0004*/ 	.word	index@(_Z13vecSineKernelPfS_i)
        /*0008*/ 	.word	0x00000013


	//----- nvinfo : EIATTR_FRAME_SIZE
	.align		4
.L_2:
        /*000c*/ 	.byte	0x04, 0x11
        /*000e*/ 	.short	(.L_4 - .L_3)
	.align		4
.L_3:
        /*0010*/ 	.word	index@(_Z13vecSineKernelPfS_i)
        /*0014*/ 	.word	0x00000000


	//----- nvinfo : EIATTR_MIN_STACK_SIZE
	.align		4
.L_4:
        /*0018*/ 	.byte	0x04, 0x12
        /*001a*/ 	.short	(.L_6 - .L_5)
	.align		4
.L_5:
        /*001c*/ 	.word	index@(_Z13vecSineKernelPfS_i)
        /*0020*/ 	.word	0x00000000
.L_6:


//--------------------- .nv.compat                --------------------------
	.section	.nv.compat,"",@"SHT_CUDA_COMPAT_INFO"
	.align	4
        /*0000*/ 	.byte	0x02, 0x09, 0x00, 0x00, 0x02, 0x02, 0x01, 0x00, 0x02, 0x05, 0x05, 0x00, 0x03, 0x07, 0x01, 0x01
        /*0010*/ 	.byte	0x02, 0x03, 0x00, 0x00, 0x02, 0x06, 0x01, 0x00, 0x04, 0x0b, 0x08, 0x00, 0x01, 0x00, 0x00, 0x00
        /*0020*/ 	.byte	0x00, 0x00, 0x00, 0x00


//--------------------- .nv.info._Z13vecSineKernelPfS_i --------------------------
	.section	.nv.info._Z13vecSineKernelPfS_i,"",@"SHT_CUDA_INFO"
	.sectionflags	@""
	.align	4


	//----- nvinfo : EIATTR_CUDA_API_VERSION
	.align		4
        /*0000*/ 	.byte	0x04, 0x37
        /*0002*/ 	.short	(.L_8 - .L_7)
.L_7:
        /*0004*/ 	.word	0x00000082


	//----- nvinfo : EIATTR_KPARAM_INFO
	.align		4
.L_8:
        /*0008*/ 	.byte	0x04, 0x17
        /*000a*/ 	.short	(.L_10 - .L_9)
.L_9:
        /*000c*/ 	.word	0x00000000
        /*0010*/ 	.short	0x0002
        /*0012*/ 	.short	0x0010
        /*0014*/ 	.byte	0x00, 0xf0, 0x11, 0x00


	//----- nvinfo : EIATTR_KPARAM_INFO
	.align		4
.L_10:
        /*0018*/ 	.byte	0x04, 0x17
        /*001a*/ 	.short	(.L_12 - .L_11)
.L_11:
        /*001c*/ 	.word	0x00000000
        /*0020*/ 	.short	0x0001
        /*0022*/ 	.short	0x0008
        /*0024*/ 	.byte	0x00, 0xf5, 0x21, 0x00


	//----- nvinfo : EIATTR_KPARAM_INFO
	.align		4
.L_12:
        /*0028*/ 	.byte	0x04, 0x17
        /*002a*/ 	.short	(.L_14 - .L_13)
.L_13:
        /*002c*/ 	.word	0x00000000
        /*0030*/ 	.short	0x0000
        /*0032*/ 	.short	0x0000
        /*0034*/ 	.byte	0x00, 0xf5, 0x21, 0x00


	//----- nvinfo : EIATTR_SPARSE_MMA_MASK
	.align		4
.L_14:
        /*0038*/ 	.byte	0x03, 0x50
        /*003a*/ 	.short	0x0000


	//----- nvinfo : EIATTR_MAXREG_COUNT
	.align		4
        /*003c*/ 	.byte	0x03, 0x1b
        /*003e*/ 	.short	0x00ff


	//----- nvinfo : EIATTR_MERCURY_ISA_VERSION
	.align		4
        /*0040*/ 	.byte	0x03, 0x5f
        /*0042*/ 	.short	0x0101


	//----- nvinfo : EIATTR_VRC_CTA_INIT_COUNT
	.align		4
        /*0044*/ 	.byte	0x02, 0x4a
	.zero		1
	.zero		1


	//----- nvinfo : EIATTR_EXIT_INSTR_OFFSETS
	.align		4
        /*0048*/ 	.byte	0x04, 0x1c
        /*004a*/ 	.short	(.L_16 - .L_15)


	//   ....[0]....
.L_15:
        /*004c*/ 	.word	0x00000090


	//   ....[1]....
        /*0050*/ 	.word	0x00000900


	//----- nvinfo : EIATTR_CRS_STACK_SIZE
	.align		4
.L_16:
        /*0054*/ 	.byte	0x04, 0x1e
        /*0056*/ 	.short	(.L_18 - .L_17)
.L_17:
        /*0058*/ 	.word	0x00000000


	//----- nvinfo : EIATTR_CBANK_PARAM_SIZE
	.align		4
.L_18:
        /*005c*/ 	.byte	0x03, 0x19
        /*005e*/ 	.short	0x0014


	//----- nvinfo : EIATTR_PARAM_CBANK
	.align		4
        /*0060*/ 	.byte	0x04, 0x0a
        /*0062*/ 	.short	(.L_20 - .L_19)
	.align		4
.L_19:
        /*0064*/ 	.word	index@(.nv.constant0._Z13vecSineKernelPfS_i)
        /*0068*/ 	.short	0x0380
        /*006a*/ 	.short	0x0014


	//----- nvinfo : EIATTR_SW_WAR
	.align		4
.L_20:
        /*006c*/ 	.byte	0x04, 0x36
        /*006e*/ 	.short	(.L_22 - .L_21)
.L_21:
        /*0070*/ 	.word	0x00000008
.L_22:


//--------------------- .nv.callgraph             --------------------------
	.section	.nv.callgraph,"",@"SHT_CUDA_CALLGRAPH"
	.align	4
	.sectionentsize	8
	.align		4
        /*0000*/ 	.word	0x00000000
	.align		4
        /*0004*/ 	.word	0xffffffff
	.align		4
        /*0008*/ 	.word	0x00000000
	.align		4
        /*000c*/ 	.word	0xfffffffe
	.align		4
        /*0010*/ 	.word	0x00000000
	.align		4
        /*0014*/ 	.word	0xfffffffd
	.align		4
        /*0018*/ 	.word	0x00000000
	.align		4
        /*001c*/ 	.word	0xfffffffc


//--------------------- .nv.constant4             --------------------------
	.section	.nv.constant4,"a",@progbits
	.align	8
	.align		8
.nv.constant4:
        /*0000*/ 	.dword	__cudart_i2opi_f


//--------------------- .text._Z13vecSineKernelPfS_i --------------------------
	.section	.text._Z13vecSineKernelPfS_i,"ax",@progbits
	.align	128
        .global         _Z13vecSineKernelPfS_i
        .type           _Z13vecSineKernelPfS_i,@function
        .size           _Z13vecSineKernelPfS_i,(.L_x_6 - _Z13vecSineKernelPfS_i)
        .other          _Z13vecSineKernelPfS_i,@"STO_CUDA_ENTRY STV_DEFAULT"
_Z13vecSineKernelPfS_i:
.text._Z13vecSineKernelPfS_i:
[----:B------:R-:W-:Y:S01]  /*0000*/  LDC R1, c[0x0][0x37c] ;  /* 0x0000df00ff017b82 */ /* 0x000fe20000000800 */
[----:B------:R-:W0:Y:S01]  /*0010*/  S2R R2, SR_TID.X ;  /* 0x0000000000027919 */ /* 0x000e220000002100 */
[----:B------:R-:W0:Y:S01]  /*0020*/  LDCU UR4, c[0x0][0x360] ;  /* 0x00006c00ff0477ac */ /* 0x000e220008000800 */
[----:B------:R-:W0:Y:S01]  /*0030*/  S2R R3, SR_CTAID.X ;  /* 0x0000000000037919 */ /* 0x000e220000002500 */
[----:B------:R-:W1:Y:S01]  /*0040*/  LDCU UR5, c[0x0][0x390] ;  /* 0x00007200ff0577ac */ /* 0x000e620008000800 */
[----:B0-----:R-:W-:Y:S01]  /*0050*/  IMAD R2, R3, UR4, R2 ;  /* 0x0000000403027c24 */ /* 0x001fe2000f8e0202 */
[----:B-1----:R-:W-:-:S04]  /*0060*/  USHF.R.S32.HI UR4, URZ, 0x1f, UR5 ;  /* 0x0000001fff047899 */ /* 0x002fc80008011405 */
[----:B------:R-:W-:-:S04]  /*0070*/  ISETP.GE.U32.AND P0, PT, R2, UR5, PT ;  /* 0x0000000502007c0c */ /* 0x000fc8000bf06070 */
[----:B------:R-:W-:-:S13]  /*0080*/  ISETP.GE.U32.AND.EX P0, PT, RZ, UR4, PT, P0 ;  /* 0x00000004ff007c0c */ /* 0x000fda000bf06100 */
[----:B------:R-:W-:Y:S05]  /*0090*/  @P0 EXIT ;  /* 0x000000000000094d */ /* 0x000fea0003800000 */
[----:B------:R-:W0:Y:S01]  /*00a0*/  LDCU.64 UR4, c[0x0][0x380] ;  /* 0x00007000ff0477ac */ /* 0x000e220008000a00 */
[----:B------:R-:W-:Y:S01]  /*00b0*/  IMAD.SHL.U32 R3, R2, 0x4, RZ ;  /* 0x0000000402037824 */ /* 0x000fe200078e00ff */
[----:B------:R-:W-:Y:S01]  /*00c0*/  SHF.R.U32.HI R2, RZ, 0x1e, R2 ;  /* 0x0000001eff027819 */ /* 0x000fe20000011602 */
[----:B------:R-:W1:Y:S03]  /*00d0*/  LDCU.64 UR6, c[0x0][0x358] ;  /* 0x00006b00ff0677ac */ /* 0x000e660008000a00 */
[----:B0-----:R-:W-:-:S04]  /*00e0*/  IADD3 R4, P0, PT, R3, UR4, RZ ;  /* 0x0000000403047c10 */ /* 0x001fc8000ff1e0ff */
[----:B------:R-:W-:-:S05]  /*00f0*/  IADD3.X R5, PT, PT, R2, UR5, RZ, P0, !PT ;  /* 0x0000000502057c10 */ /* 0x000fca00087fe4ff */
[----:B-1----:R-:W2:Y:S01]  /*0100*/  LDG.E R0, desc[UR6][R4.64] ;  /* 0x0000000604007981 */ /* 0x002ea2000c1e1900 */
[----:B------:R-:W-:Y:S01]  /*0110*/  BSSY.RECONVERGENT B0, `(.L_x_0) ;  /* 0x0000069000007945 */ /* 0x000fe20003800200 */
[C---:B--2---:R-:W-:Y:S01]  /*0120*/  FMUL R6, R0.reuse, 0.63661974668502807617 ;  /* 0x3f22f98300067820 */ /* 0x044fe20000400000 */
[----:B------:R-:W-:-:S03]  /*0130*/  FSETP.GE.AND P0, PT, |R0|, 105615, PT ;  /* 0x47ce47800000780b */ /* 0x000fc60003f06200 */
[----:B------:R-:W0:Y:S02]  /*0140*/  F2I.NTZ R9, R6 ;  /* 0x0000000600097305 */ /* 0x000e240000203100 */
[----:B0-----:R-:W-:-:S05]  /*0150*/  I2FP.F32.S32 R7, R9 ;  /* 0x0000000900077245 */ /* 0x001fca0000201400 */
[----:B------:R-:W-:-:S04]  /*0160*/  FFMA R8, R7, -1.5707962512969970703, R0 ;  /* 0xbfc90fda07087823 */ /* 0x000fc80000000000 */
[----:B------:R-:W-:-:S04]  /*0170*/  FFMA R8, R7, -7.5497894158615963534e-08, R8 ;  /* 0xb3a2216807087823 */ /* 0x000fc80000000008 */
[----:B------:R-:W-:Y:S01]  /*0180*/  FFMA R7, R7, -5.3903029534742383927e-15, R8 ;  /* 0xa7c234c507077823 */ /* 0x000fe20000000008 */
[----:B------:R-:W-:Y:S06]  /*0190*/  @!P0 BRA `(.L_x_1) ;  /* 0x0000000400808947 */ /* 0x000fec0003800000 */
[----:B------:R-:W-:-:S13]  /*01a0*/  FSETP.NEU.AND P0, PT, |R0|, +INF , PT ;  /* 0x7f8000000000780b */ /* 0x000fda0003f0d200 */
[----:B------:R-:W-:Y:S01]  /*01b0*/  @!P0 FMUL R7, RZ, R0 ;  /* 0x00000000ff078220 */ /* 0x000fe20000400000 */
[----:B------:R-:W-:Y:S01]  /*01c0*/  @!P0 IMAD.MOV.U32 R9, RZ, RZ, RZ ;  /* 0x000000ffff098224 */ /* 0x000fe200078e00ff */
[----:B------:R-:W-:Y:S06]  /*01d0*/  @!P0 BRA `(.L_x_1) ;  /* 0x0000000400708947 */ /* 0x000fec0003800000 */
[----:B------:R-:W-:Y:S01]  /*01e0*/  IMAD.SHL.U32 R5, R0, 0x100, RZ ;  /* 0x0000010000057824 */ /* 0x000fe200078e00ff */
[----:B------:R-:W0:Y:S01]  /*01f0*/  LDCU.64 UR8, c[0x4][URZ] ;  /* 0x01000000ff0877ac */ /* 0x000e220008000a00 */
[----:B------:R-:W-:Y:S02]  /*0200*/  IMAD.MOV.U32 R4, RZ, RZ, RZ ;  /* 0x000000ffff047224 */ /* 0x000fe400078e00ff */
[----:B------:R-:W-:Y:S01]  /*0210*/  IMAD.MOV.U32 R16, RZ, RZ, RZ ;  /* 0x000000ffff107224 */ /* 0x000fe200078e00ff */
[----:B------:R-:W-:Y:S01]  /*0220*/  LOP3.LUT R5, R5, 0x80000000, RZ, 0xfc, !PT ;  /* 0x8000000005057812 */ /* 0x000fe200078efcff */
[----:B------:R-:W-:Y:S01]  /*0230*/  UMOV UR5, URZ ;  /* 0x000000ff00057c82 */ /* 0x000fe20008000000 */
[----:B------:R-:W-:-:S05]  /*0240*/  UMOV UR4, URZ ;  /* 0x000000ff00047c82 */ /* 0x000fca0008000000 */
.L_x_2:
[----:B0-----:R-:W-:Y:S02]  /*0250*/  IMAD.U32 R8, RZ, RZ, UR8 ;  /* 0x00000008ff087e24 */ /* 0x001fe4000f8e00ff */
[----:B------:R-:W-:-:S05]  /*0260*/  IMAD.U32 R9, RZ, RZ, UR9 ;  /* 0x00000009ff097e24 */ /* 0x000fca000f8e00ff */
[----:B------:R-:W2:Y:S01]  /*0270*/  LDG.E.CONSTANT R6, desc[UR6][R8.64] ;  /* 0x0000000608067981 */ /* 0x000ea2000c1e9900 */
[----:B------:R-:W-:Y:S01]  /*0280*/  UIADD3 UR4, UPT, UPT, UR4, 0x1, URZ ;  /* 0x0000000104047890 */ /* 0x000fe2000fffe0ff */
[C---:B------:R-:W-:Y:S01]  /*0290*/  ISETP.EQ.AND P0, PT, R16.reuse, RZ, PT ;  /* 0x000000ff1000720c */ /* 0x040fe20003f02270 */
[----:B------:R-:W-:Y:S01]  /*02a0*/  UIADD3 UR8, UP1, UPT, UR8, 0x4, URZ ;  /* 0x0000000408087890 */ /* 0x000fe2000ff3e0ff */
[C---:B------:R-:W-:Y:S01]  /*02b0*/  ISETP.EQ.AND P1, PT, R16.reuse, 0x4, PT ;  /* 0x000000041000780c */ /* 0x040fe20003f22270 */
[----:B------:R-:W-:Y:S01]  /*02c0*/  UISETP.NE.AND UP0, UPT, UR4, 0x6, UPT ;  /* 0x000000060400788c */ /* 0x000fe2000bf05270 */
[C---:B------:R-:W-:Y:S01]  /*02d0*/  ISETP.EQ.AND P2, PT, R16.reuse, 0x8, PT ;  /* 0x000000081000780c */ /* 0x040fe20003f42270 */
[----:B------:R-:W-:Y:S01]  /*02e0*/  UIADD3.X UR9, UPT, UPT, URZ, UR9, URZ, UP1, !UPT ;  /* 0x00000009ff097290 */ /* 0x000fe20008ffe4ff */
[C---:B------:R-:W-:Y:S02]  /*02f0*/  ISETP.EQ.AND P3, PT, R16.reuse, 0xc, PT ;  /* 0x0000000c1000780c */ /* 0x040fe40003f62270 */
[----:B------:R-:W-:-:S02]  /*0300*/  ISETP.EQ.AND P4, PT, R16, 0x10, PT ;  /* 0x000000101000780c */ /* 0x000fc40003f82270 */
[C---:B------:R-:W-:Y:S01]  /*0310*/  ISETP.EQ.AND P5, PT, R16.reuse, 0x14, PT ;  /* 0x000000141000780c */ /* 0x040fe20003fa2270 */
[----:B------:R-:W-:Y:S02]  /*0320*/  VIADD R16, R16, 0x4 ;  /* 0x0000000410107836 */ /* 0x000fe40000000000 */
[----:B--2---:R-:W-:-:S03]  /*0330*/  IMAD.WIDE.U32 R6, R6, R5, RZ ;  /* 0x0000000506067225 */ /* 0x004fc600078e00ff */
[----:B------:R-:W-:-:S04]  /*0340*/  IADD3 R6, P6, PT, R6, R4, RZ ;  /* 0x0000000406067210 */ /* 0x000fc80007fde0ff */
[----:B------:R-:W-:Y:S01]  /*0350*/  IADD3.X R4, PT, PT, R7, UR5, RZ, P6, !PT ;  /* 0x0000000507047c10 */ /* 0x000fe2000b7fe4ff */
[--C-:B------:R-:W-:Y:S01]  /*0360*/  @P0 IMAD.MOV.U32 R10, RZ, RZ, R6.reuse ;  /* 0x000000ffff0a0224 */ /* 0x100fe200078e0006 */
[----:B------:R-:W-:Y:S01]  /*0370*/  @P4 MOV R14, R6 ;  /* 0x00000006000e4202 */ /* 0x000fe20000000f00 */
[--C-:B------:R-:W-:Y:S02]  /*0380*/  @P1 IMAD.MOV.U32 R11, RZ, RZ, R6.reuse ;  /* 0x000000ffff0b1224 */ /* 0x100fe400078e0006 */
[--C-:B------:R-:W-:Y:S02]  /*0390*/  @P2 IMAD.MOV.U32 R12, RZ, RZ, R6.reuse ;  /* 0x000000ffff0c2224 */ /* 0x100fe400078e0006 */
[--C-:B------:R-:W-:Y:S02]  /*03a0*/  @P3 IMAD.MOV.U32 R13, RZ, RZ, R6.reuse ;  /* 0x000000ffff0d3224 */ /* 0x100fe400078e0006 */
[----:B------:R-:W-:Y:S01]  /*03b0*/  @P5 IMAD.MOV.U32 R15, RZ, RZ, R6 ;  /* 0x000000ffff0f5224 */ /* 0x000fe200078e0006 */
[----:B------:R-:W-:Y:S06]  /*03c0*/  BRA.U UP0, `(.L_x_2) ;  /* 0xfffffffd00a07547 */ /* 0x000fec000b83ffff */
[----:B------:R-:W-:Y:S01]  /*03d0*/  SHF.R.U32.HI R5, RZ, 0x17, R0 ;  /* 0x00000017ff057819 */ /* 0x000fe20000011600 */
[----:B------:R-:W-:Y:S03]  /*03e0*/  BSSY.RECONVERGENT B1, `(.L_x_3) ;  /* 0x0000029000017945 */ /* 0x000fe60003800200 */
[C---:B------:R-:W-:Y:S02]  /*03f0*/  LOP3.LUT R6, R5.reuse, 0xe0, RZ, 0xc0, !PT ;  /* 0x000000e005067812 */ /* 0x040fe400078ec0ff */
[----:B------:R-:W-:-:S03]  /*0400*/  LOP3.LUT P6, RZ, R5, 0x1f, RZ, 0xc0, !PT ;  /* 0x0000001f05ff7812 */ /* 0x000fc600078cc0ff */
[----:B------:R-:W-:-:S05]  /*0410*/  VIADD R6, R6, 0xffffff80 ;  /* 0xffffff8006067836 */ /* 0x000fca0000000000 */
[----:B------:R-:W-:-:S05]  /*0420*/  SHF.R.U32.HI R6, RZ, 0x5, R6 ;  /* 0x00000005ff067819 */ /* 0x000fca0000011606 */
[----:B------:R-:W-:-:S05]  /*0430*/  IMAD.U32 R9, R6, -0x4, RZ ;  /* 0xfffffffc06097824 */ /* 0x000fca00078e00ff */
[C---:B------:R-:W-:Y:S02]  /*0440*/  ISETP.EQ.AND P3, PT, R9.reuse, -0x18, PT ;  /* 0xffffffe80900780c */ /* 0x040fe40003f62270 */
[C---:B------:R-:W-:Y:S02]  /*0450*/  ISETP.EQ.AND P4, PT, R9.reuse, -0x14, PT ;  /* 0xffffffec0900780c */ /* 0x040fe40003f82270 */
[C---:B------:R-:W-:Y:S02]  /*0460*/  ISETP.EQ.AND P2, PT, R9.reuse, -0x10, PT ;  /* 0xfffffff00900780c */ /* 0x040fe40003f42270 */
[C---:B------:R-:W-:Y:S02]  /*0470*/  ISETP.EQ.AND P1, PT, R9.reuse, -0xc, PT ;  /* 0xfffffff40900780c */ /* 0x040fe40003f22270 */
[C---:B------:R-:W-:Y:S02]  /*0480*/  ISETP.EQ.AND P0, PT, R9.reuse, -0x8, PT ;  /* 0xfffffff80900780c */ /* 0x040fe40003f02270 */
[----:B------:R-:W-:-:S03]  /*0490*/  ISETP.EQ.AND P5, PT, R9, RZ, PT ;  /* 0x000000ff0900720c */ /* 0x000fc60003fa2270 */
[--C-:B------:R-:W-:Y:S01]  /*04a0*/  @P3 IMAD.MOV.U32 R6, RZ, RZ, R10.reuse ;  /* 0x000000ffff063224 */ /* 0x100fe200078e000a */
[C---:B------:R-:W-:Y:S01]  /*04b0*/  ISETP.EQ.AND P3, PT, R9.reuse, -0x4, PT ;  /* 0xfffffffc0900780c */ /* 0x040fe20003f62270 */
[----:B------:R-:W-:Y:S02]  /*04c0*/  @P4 IMAD.MOV.U32 R7, RZ, RZ, R10 ;  /* 0x000000ffff074224 */ /* 0x000fe400078e000a */
[--C-:B------:R-:W-:Y:S01]  /*04d0*/  @P4 IMAD.MOV.U32 R6, RZ, RZ, R11.reuse ;  /* 0x000000ffff064224 */ /* 0x100fe200078e000b */
[----:B------:R-:W-:Y:S01]  /*04e0*/  ISETP.EQ.AND P4, PT, R9, 0x4, PT ;  /* 0x000000040900780c */ /* 0x000fe20003f82270 */
[----:B------:R-:W-:Y:S01]  /*04f0*/  @P2 IMAD.MOV.U32 R7, RZ, RZ, R11 ;  /* 0x000000ffff072224 */ /* 0x000fe200078e000b */
[----:B------:R-:W-:Y:S01]  /*0500*/  @P2 MOV R6, R12 ;  /* 0x0000000c00062202 */ /* 0x000fe20000000f00 */
[----:B------:R-:W-:Y:S02]  /*0510*/  @P1 IMAD.MOV.U32 R6, RZ, RZ, R13 ;  /* 0x000000ffff061224 */ /* 0x000fe400078e000d */
[----:B------:R-:W-:-:S02]  /*0520*/  @P0 IMAD.MOV.U32 R6, RZ, RZ, R14 ;  /* 0x000000ffff060224 */ /* 0x000fc400078e000e */
[----:B------:R-:W-:Y:S02]  /*0530*/  @P1 IMAD.MOV.U32 R7, RZ, RZ, R12 ;  /* 0x000000ffff071224 */ /* 0x000fe400078e000c */
[----:B------:R-:W-:Y:S02]  /*0540*/  @P3 IMAD.MOV.U32 R6, RZ, RZ, R15 ;  /* 0x000000ffff063224 */ /* 0x000fe400078e000f */
[----:B------:R-:W-:Y:S02]  /*0550*/  @P5 IMAD.MOV.U32 R6, RZ, RZ, R4 ;  /* 0x000000ffff065224 */ /* 0x000fe400078e0004 */
[----:B------:R-:W-:Y:S02]  /*0560*/  @P0 IMAD.MOV.U32 R7, RZ, RZ, R13 ;  /* 0x000000ffff070224 */ /* 0x000fe400078e000d */
[----:B------:R-:W-:Y:S02]  /*0570*/  @P3 IMAD.MOV.U32 R7, RZ, RZ, R14 ;  /* 0x000000ffff073224 */ /* 0x000fe400078e000e */
[----:B------:R-:W-:Y:S01]  /*0580*/  @P5 IMAD.MOV.U32 R7, RZ, RZ, R15 ;  /* 0x000000ffff075224 */ /* 0x000fe200078e000f */
[----:B------:R-:W-:Y:S01]  /*0590*/  @P4 MOV R7, R4 ;  /* 0x0000000400074202 */ /* 0x000fe20000000f00 */
[----:B------:R-:W-:Y:S01]  /*05a0*/  IMAD.MOV.U32 R8, RZ, RZ, R6 ;  /* 0x000000ffff087224 */ /* 0x000fe200078e0006 */
[----:B------:R-:W-:Y:S06]  /*05b0*/  @!P6 BRA `(.L_x_4) ;  /* 0x00000000002ce947 */ /* 0x000fec0003800000 */
[----:B------:R-:W-:Y:S01]  /*05c0*/  @P2 IMAD.MOV.U32 R6, RZ, RZ, R10 ;  /* 0x000000ffff062224 */ /* 0x000fe200078e000a */
[----:B------:R-:W-:Y:S01]  /*05d0*/  LOP3.LUT R5, R5, 0x1f, RZ, 0xc0, !PT ;  /* 0x0000001f05057812 */ /* 0x000fe200078ec0ff */
[----:B------:R-:W-:Y:S02]  /*05e0*/  @P1 IMAD.MOV.U32 R6, RZ, RZ, R11 ;  /* 0x000000ffff061224 */ /* 0x000fe400078e000b */
[----:B------:R-:W-:Y:S01]  /*05f0*/  @P0 IMAD.MOV.U32 R6, RZ, RZ, R12 ;  /* 0x000000ffff060224 */ /* 0x000fe200078e000c */
[----:B------:R-:W-:Y:S01]  /*0600*/  ISETP.EQ.AND P0, PT, R9, 0x8, PT ;  /* 0x000000080900780c */ /* 0x000fe20003f02270 */
[----:B------:R-:W-:Y:S01]  /*0610*/  @P3 IMAD.MOV.U32 R6, RZ, RZ, R13 ;  /* 0x000000ffff063224 */ /* 0x000fe200078e000d */
[----:B------:R-:W-:Y:S01]  /*0620*/  SHF.L.W.U32.HI R8, R7, R5, R8 ;  /* 0x0000000507087219 */ /* 0x000fe20000010e08 */
[----:B------:R-:W-:Y:S02]  /*0630*/  @P5 IMAD.MOV.U32 R6, RZ, RZ, R14 ;  /* 0x000000ffff065224 */ /* 0x000fe400078e000e */
[----:B------:R-:W-:-:S08]  /*0640*/  @P4 IMAD.MOV.U32 R6, RZ, RZ, R15 ;  /* 0x000000ffff064224 */ /* 0x000fd000078e000f */
[----:B------:R-:W-:-:S04]  /*0650*/  @P0 MOV R6, R4 ;  /* 0x0000000400060202 */ /* 0x000fc80000000f00 */
[----:B------:R-:W-:-:S07]  /*0660*/  SHF.L.W.U32.HI R7, R6, R5, R7 ;  /* 0x0000000506077219 */ /* 0x000fce0000010e07 */
.L_x_4:
[----:B------:R-:W-:Y:S05]  /*0670*/  BSYNC.RECONVERGENT B1 ;  /* 0x0000000000017941 */ /* 0x000fea0003800200 */
.L_x_3:
[C---:B------:R-:W-:Y:S01]  /*0680*/  SHF.L.W.U32.HI R9, R7.reuse, 0x2, R8 ;  /* 0x0000000207097819 */ /* 0x040fe20000010e08 */
[----:B------:R-:W-:Y:S01]  /*0690*/  IMAD.SHL.U32 R7, R7, 0x4, RZ ;  /* 0x0000000407077824 */ /* 0x000fe200078e00ff */
[----:B------:R-:W-:Y:S01]  /*06a0*/  UMOV UR4, 0x54442d19 ;  /* 0x54442d1900047882 */ /* 0x000fe20000000000 */
[----:B------:R-:W-:Y:S01]  /*06b0*/  UMOV UR5, 0x3bf921fb ;  /* 0x3bf921fb00057882 */ /* 0x000fe20000000000 */
[----:B------:R-:W-:Y:S02]  /*06c0*/  SHF.R.S32.HI R4, RZ, 0x1f, R9 ;  /* 0x0000001fff047819 */ /* 0x000fe40000011409 */
[----:B------:R-:W-:Y:S02]  /*06d0*/  ISETP.GE.AND P0, PT, R0, RZ, PT ;  /* 0x000000ff0000720c */ /* 0x000fe40003f06270 */
[C---:B------:R-:W-:Y:S02]  /*06e0*/  LOP3.LUT R6, R4.reuse, R7, RZ, 0x3c, !PT ;  /* 0x0000000704067212 */ /* 0x040fe400078e3cff */
[----:B------:R-:W-:-:S02]  /*06f0*/  LOP3.LUT R7, R4, R9, RZ, 0x3c, !PT ;  /* 0x0000000904077212 */ /* 0x000fc400078e3cff */
[----:B------:R-:W-:Y:S02]  /*0700*/  SHF.R.U32.HI R8, RZ, 0x1e, R8 ;  /* 0x0000001eff087819 */ /* 0x000fe40000011608 */
[----:B------:R-:W0:Y:S01]  /*0710*/  I2F.F64.S64 R4, R6 ;  /* 0x0000000600047312 */ /* 0x000e220000301c00 */
[C---:B------:R-:W-:Y:S02]  /*0720*/  LOP3.LUT R0, R9.reuse, R0, RZ, 0x3c, !PT ;  /* 0x0000000009007212 */ /* 0x040fe400078e3cff */
[----:B------:R-:W-:Y:S02]  /*0730*/  LEA.HI R9, R9, R8, RZ, 0x1 ;  /* 0x0000000809097211 */ /* 0x000fe400078f08ff */
[----:B------:R-:W-:-:S03]  /*0740*/  ISETP.GE.AND P1, PT, R0, RZ, PT ;  /* 0x000000ff0000720c */ /* 0x000fc60003f26270 */
[----:B------:R-:W-:-:S04]  /*0750*/  IMAD.MOV R0, RZ, RZ, -R9 ;  /* 0x000000ffff007224 */ /* 0x000fc800078e0a09 */
[----:B------:R-:W-:Y:S01]  /*0760*/  @!P0 IMAD.MOV.U32 R9, RZ, RZ, R0 ;  /* 0x000000ffff098224 */ /* 0x000fe200078e0000 */
[----:B0-----:R-:W-:-:S10]  /*0770*/  DMUL R4, R4, UR4 ;  /* 0x0000000404047c28 */ /* 0x001fd40008000000 */
[----:B------:R-:W0:Y:S02]  /*0780*/  F2F.F32.F64 R4, R4 ;  /* 0x0000000400047310 */ /* 0x000e240000301000 */
[----:B0-----:R-:W-:-:S07]  /*0790*/  FSEL R7, -R4, R4, !P1 ;  /* 0x0000000404077208 */ /* 0x001fce0004800100 */
.L_x_1:
[----:B------:R-:W-:Y:S05]  /*07a0*/  BSYNC.RECONVERGENT B0 ;  /* 0x0000000000007941 */ /* 0x000fea0003800200 */
.L_x_0:
[----:B------:R-:W-:Y:S01]  /*07b0*/  LOP3.LUT R4, R9, 0x1, RZ, 0xc0, !PT ;  /* 0x0000000109047812 */ /* 0x000fe200078ec0ff */
[----:B------:R-:W-:Y:S02]  /*07c0*/  IMAD.MOV.U32 R0, RZ, RZ, 0x37cbac00 ;  /* 0x37cbac00ff007424 */ /* 0x000fe400078e00ff */
[----:B------:R-:W-:Y:S01]  /*07d0*/  FMUL R5, R7, R7 ;  /* 0x0000000707057220 */ /* 0x000fe20000400000 */
[----:B------:R-:W0:Y:S01]  /*07e0*/  LDCU.64 UR4, c[0x0][0x388] ;  /* 0x00007100ff0477ac */ /* 0x000e220008000a00 */
[----:B------:R-:W-:Y:S01]  /*07f0*/  ISETP.NE.U32.AND P0, PT, R4, 0x1, PT ;  /* 0x000000010400780c */ /* 0x000fe20003f05070 */
[----:B------:R-:W-:Y:S02]  /*0800*/  IMAD.MOV.U32 R4, RZ, RZ, 0x3d2aaabb ;  /* 0x3d2aaabbff047424 */ /* 0x000fe400078e00ff */
[----:B------:R-:W-:Y:S01]  /*0810*/  FFMA R0, R5, R0, -0.0013887860113754868507 ;  /* 0xbab607ed05007423 */ /* 0x000fe20000000000 */
[----:B------:R-:W-:Y:S01]  /*0820*/  IMAD.MOV.U32 R6, RZ, RZ, 0x3effffff ;  /* 0x3effffffff067424 */ /* 0x000fe200078e00ff */
[----:B------:R-:W-:-:S02]  /*0830*/  LOP3.LUT P1, RZ, R9, 0x2, RZ, 0xc0, !PT ;  /* 0x0000000209ff7812 */ /* 0x000fc4000782c0ff */
[----:B------:R-:W-:Y:S02]  /*0840*/  FSEL R4, R4, 0.0083327032625675201416, !P0 ;  /* 0x3c0885e404047808 */ /* 0x000fe40004000000 */
[----:B------:R-:W-:Y:S02]  /*0850*/  FSEL R0, R0, -0.00019574658654164522886, !P0 ;  /* 0xb94d415300007808 */ /* 0x000fe40004000000 */
[----:B------:R-:W-:-:S03]  /*0860*/  FSEL R9, -R6, -0.16666662693023681641, !P0 ;  /* 0xbe2aaaa806097808 */ /* 0x000fc60004000100 */
[----:B------:R-:W-:Y:S01]  /*0870*/  FFMA R4, R5, R0, R4 ;  /* 0x0000000005047223 */ /* 0x000fe20000000004 */
[----:B------:R-:W-:-:S03]  /*0880*/  FSEL R0, R7, 1, P0 ;  /* 0x3f80000007007808 */ /* 0x000fc60000000000 */
[----:B------:R-:W-:Y:S01]  /*0890*/  FFMA R9, R5, R4, R9 ;  /* 0x0000000405097223 */ /* 0x000fe20000000009 */
[----:B0-----:R-:W-:Y:S01]  /*08a0*/  IADD3 R4, P0, PT, R3, UR4, RZ ;  /* 0x0000000403047c10 */ /* 0x001fe2000ff1e0ff */
[----:B------:R-:W-:-:S04]  /*08b0*/  FFMA R5, R5, R0, RZ ;  /* 0x0000000005057223 */ /* 0x000fc800000000ff */
[----:B------:R-:W-:Y:S01]  /*08c0*/  FFMA R9, R5, R9, R0 ;  /* 0x0000000905097223 */ /* 0x000fe20000000000 */
[----:B------:R-:W-:-:S03]  /*08d0*/  IADD3.X R5, PT, PT, R2, UR5, RZ, P0, !PT ;  /* 0x0000000502057c10 */ /* 0x000fc600087fe4ff */
[----:B------:R-:W-:-:S05]  /*08e0*/  @P1 FADD R9, RZ, -R9 ;  /* 0x80000009ff091221 */ /* 0x000fca0000000000 */
[----:B------:R-:W-:Y:S01]  /*08f0*/  STG.E desc[UR6][R4.64], R9 ;  /* 0x0000000904007986 */ /* 0x000fe2000c101906 */
[----:B------:R-:W-:Y:S05]  /*0900*/  EXIT ;  /* 0x000000000000794d */ /* 0x000fea0003800000 */
.L_x_5:
[----:B------:R-:W-:-:S00]  /*0910*/  BRA `(.L_x_5) ;  /* 0xfffffffc00fc7947 */ /* 0x000fc0000383ffff */
[----:B------:R-:W-:-:S00]  /*0920*/  NOP ;  /* 0x0000000000007918 */ /* 0x000fc00000000000 */
        /* <DEDUP_REMOVED lines=13> */
.L_x_6:


//--------------------- .nv.global.init           --------------------------
	.section	.nv.global.init,"aw",@progbits
	.align	4
.nv.global.init:
	.type		__cudart_i2opi_f,@object
	.size		__cudart_i2opi_f,(.L_0 - __cudart_i2opi_f)
__cudart_i2opi_f:
        /*0000*/ 	.byte	0x41, 0x90, 0x43, 0x3c, 0x99, 0x95, 0x62, 0xdb, 0xc0, 0xdd, 0x34, 0xf5, 0xd1, 0x57, 0x27, 0xfc
        /*0010*/ 	.byte	0x29, 0x15, 0x44, 0x4e, 0x6e, 0x83, 0xf9, 0xa2
.L_0:


//--------------------- .nv.shared.reserved.0     --------------------------
	.section	.nv.shared.reserved.0,"aw",@nobits
	.weak		__nv_reservedSMEM_offset_0_alias
	.size		__nv_reservedSMEM_offset_0_alias, 0, 64
	.other		__nv_reservedSMEM_offset_0_alias,@"STO_CUDA_RESERVED_SHARED STV_DEFAULT"
__nv_reservedSMEM_offset_0_alias:
	.zero		0
	.zero		64


//--------------------- .nv.constant0._Z13vecSineKernelPfS_i --------------------------
	.section	.nv.constant0._Z13vecSineKernelPfS_i,"a",@progbits
	.sectionflags	@""
	.align	4
.nv.constant0._Z13vecSineKernelPfS_i:
	.zero		916


//--------------------- SYMBOLS --------------------------

	.type		.nv.reservedSmem.offset0,@object
	.size		.nv.reservedSmem.offset0,0x4
